//
// Generated by NVIDIA NVVM Compiler
//
// Compiler Build ID: CL-36424714
// Cuda compilation tools, release 13.0, V13.0.88
// Based on NVVM 20.0.0
//

.version 9.0
.target sm_100
.address_size 64

	// .globl	_Z12conwayKernelPcS_i

.visible .entry _Z12conwayKernelPcS_i(
	.param .u64 .ptr .align 1 _Z12conwayKernelPcS_i_param_0,
	.param .u64 .ptr .align 1 _Z12conwayKernelPcS_i_param_1,
	.param .u32 _Z12conwayKernelPcS_i_param_2
)
{
	.reg .pred 	%p<27>;
	.reg .b16 	%rs<14>;
	.reg .b32 	%r<61>;
	.reg .b64 	%rd<36>;

	ld.param.u64 	%rd4, [_Z12conwayKernelPcS_i_param_0];
	ld.param.u64 	%rd5, [_Z12conwayKernelPcS_i_param_1];
	ld.param.u32 	%r23, [_Z12conwayKernelPcS_i_param_2];
	cvta.to.global.u64 	%rd1, %rd5;
	cvta.to.global.u64 	%rd2, %rd4;
	mov.u32 	%r24, %ntid.x;
	mov.u32 	%r25, %ctaid.x;
	mov.u32 	%r26, %tid.x;
	mad.lo.s32 	%r1, %r24, %r25, %r26;
	mov.u32 	%r27, %ntid.y;
	mov.u32 	%r28, %ctaid.y;
	mov.u32 	%r29, %tid.y;
	mad.lo.s32 	%r30, %r27, %r28, %r29;
	max.s32 	%r31, %r1, %r30;
	setp.ge.s32 	%p1, %r31, %r23;
	@%p1 bra 	$L__BB0_23;
	setp.lt.s32 	%p2, %r1, 1;
	setp.eq.s32 	%p3, %r30, 0;
	or.pred  	%p4, %p2, %p3;
	@%p4 bra 	$L__BB0_3;
	add.s32 	%r33, %r30, -1;
	mad.lo.s32 	%r34, %r23, %r33, %r1;
	add.s32 	%r35, %r34, -1;
	cvt.u64.u32 	%rd6, %r35;
	add.s64 	%rd7, %rd2, %rd6;
	ld.global.u8 	%rs1, [%rd7];
	setp.eq.s16 	%p6, %rs1, 79;
	selp.u32 	%r56, 1, 0, %p6;
	bra.uni 	$L__BB0_4;
$L__BB0_3:
	setp.lt.s32 	%p5, %r1, 1;
	mov.b32 	%r56, 0;
	@%p5 bra 	$L__BB0_5;
$L__BB0_4:
	mad.lo.s32 	%r36, %r23, %r30, %r1;
	add.s32 	%r37, %r36, -1;
	cvt.u64.u32 	%rd8, %r37;
	add.s64 	%rd9, %rd2, %rd8;
	ld.global.u8 	%rs2, [%rd9];
	setp.eq.s16 	%p7, %rs2, 79;
	selp.u32 	%r38, 1, 0, %p7;
	add.s32 	%r56, %r56, %r38;
$L__BB0_5:
	setp.lt.s32 	%p8, %r1, 1;
	add.s32 	%r7, %r30, 1;
	setp.ge.u32 	%p9, %r7, %r23;
	or.pred  	%p10, %p8, %p9;
	@%p10 bra 	$L__BB0_7;
	mad.lo.s32 	%r39, %r23, %r7, %r1;
	add.s32 	%r40, %r39, -1;
	cvt.u64.u32 	%rd10, %r40;
	add.s64 	%rd11, %rd2, %rd10;
	ld.global.u8 	%rs3, [%rd11];
	setp.eq.s16 	%p11, %rs3, 79;
	selp.u32 	%r41, 1, 0, %p11;
	add.s32 	%r56, %r56, %r41;
$L__BB0_7:
	setp.eq.s32 	%p12, %r30, 0;
	@%p12 bra 	$L__BB0_9;
	add.s32 	%r42, %r30, -1;
	mad.lo.s32 	%r43, %r23, %r42, %r1;
	cvt.s64.s32 	%rd12, %r43;
	add.s64 	%rd13, %rd2, %rd12;
	ld.global.u8 	%rs4, [%rd13];
	setp.eq.s16 	%p13, %rs4, 79;
	selp.u32 	%r44, 1, 0, %p13;
	add.s32 	%r56, %r56, %r44;
$L__BB0_9:
	setp.ge.u32 	%p14, %r7, %r23;
	@%p14 bra 	$L__BB0_11;
	mad.lo.s32 	%r45, %r23, %r7, %r1;
	cvt.s64.s32 	%rd14, %r45;
	add.s64 	%rd15, %rd2, %rd14;
	ld.global.u8 	%rs5, [%rd15];
	setp.eq.s16 	%p15, %rs5, 79;
	selp.u32 	%r46, 1, 0, %p15;
	add.s32 	%r56, %r56, %r46;
$L__BB0_11:
	setp.eq.s32 	%p16, %r30, 0;
	add.s32 	%r14, %r1, 1;
	setp.ge.s32 	%p17, %r14, %r23;
	or.pred  	%p18, %p17, %p16;
	@%p18 bra 	$L__BB0_13;
	add.s32 	%r47, %r30, -1;
	mul.lo.s32 	%r48, %r23, %r47;
	cvt.s64.s32 	%rd16, %r48;
	cvt.s64.s32 	%rd17, %r1;
	add.s64 	%rd18, %rd16, %rd17;
	add.s64 	%rd19, %rd2, %rd18;
	ld.global.u8 	%rs6, [%rd19+1];
	setp.eq.s16 	%p19, %rs6, 79;
	selp.u32 	%r49, 1, 0, %p19;
	add.s32 	%r56, %r56, %r49;
$L__BB0_13:
	setp.ge.s32 	%p20, %r14, %r23;
	@%p20 bra 	$L__BB0_16;
	setp.ge.u32 	%p21, %r7, %r23;
	mul.lo.s32 	%r17, %r23, %r30;
	cvt.s64.s32 	%rd20, %r17;
	cvt.s64.s32 	%rd3, %r1;
	add.s64 	%rd21, %rd20, %rd3;
	add.s64 	%rd22, %rd2, %rd21;
	ld.global.u8 	%rs7, [%rd22+1];
	setp.eq.s16 	%p22, %rs7, 79;
	selp.u32 	%r50, 1, 0, %p22;
	add.s32 	%r56, %r56, %r50;
	@%p21 bra 	$L__BB0_16;
	add.s32 	%r51, %r17, %r23;
	cvt.s64.s32 	%rd23, %r51;
	add.s64 	%rd24, %rd23, %rd3;
	add.s64 	%rd25, %rd2, %rd24;
	ld.global.u8 	%rs8, [%rd25+1];
	setp.eq.s16 	%p23, %rs8, 79;
	selp.u32 	%r52, 1, 0, %p23;
	add.s32 	%r56, %r56, %r52;
$L__BB0_16:
	bar.sync 	0;
	mad.lo.s32 	%r21, %r23, %r30, %r1;
	cvt.s64.s32 	%rd26, %r21;
	add.s64 	%rd27, %rd2, %rd26;
	ld.global.u8 	%rs9, [%rd27];
	setp.ne.s16 	%p24, %rs9, 79;
	@%p24 bra 	$L__BB0_20;
	add.s32 	%r53, %r56, -4;
	setp.gt.u32 	%p26, %r53, -3;
	@%p26 bra 	$L__BB0_19;
	add.s64 	%rd35, %rd1, %rd26;
	mov.b16 	%rs13, 46;
	st.global.u8 	[%rd35], %rs13;
	bra.uni 	$L__BB0_23;
$L__BB0_19:
	add.s64 	%rd33, %rd1, %rd26;
	mov.b16 	%rs12, 79;
	st.global.u8 	[%rd33], %rs12;
	bra.uni 	$L__BB0_23;
$L__BB0_20:
	setp.ne.s32 	%p25, %r56, 3;
	@%p25 bra 	$L__BB0_22;
	add.s64 	%rd31, %rd1, %rd26;
	mov.b16 	%rs11, 79;
	st.global.u8 	[%rd31], %rs11;
	bra.uni 	$L__BB0_23;
$L__BB0_22:
	add.s64 	%rd29, %rd1, %rd26;
	mov.b16 	%rs10, 46;
	st.global.u8 	[%rd29], %rs10;
$L__BB0_23:
	ret;

}


// ===== COMPILED SASS (sm_100) =====

	.target	sm_100

	.elftype	@"ET_EXEC"


//--------------------- .note.nv.tkinfo           --------------------------
	.section	.note.nv.tkinfo,"",@"SHT_NOTE"
	.sectionflags	@"SHF_NOTE_NV_TKINFO"
	.tkinfo
        /*0018*/ 	.word	0x00000002
        /*0030*/ 	.string	""
        /*0030*/ 	.string	"ptxas"
        /*0030*/ 	.string	"Cuda compilation tools, release 13.0, V13.0.88"
        /*0030*/ 	.string	"Build cuda_13.0.r13.0/compiler.36424714_0"
        /*0030*/ 	.string	"-arch sm_100 -m 64 "



//--------------------- .note.nv.cuinfo           --------------------------
	.section	.note.nv.cuinfo,"",@"SHT_NOTE"
	.sectionflags	@"SHF_NOTE_NV_CUINFO"
        /*0018*/ 	.short	0x0002
        /*001a*/ 	.short	0x0064
        /*001c*/ 	.short	0x0082
	.zero		2


//--------------------- .nv.info                  --------------------------
	.section	.nv.info,"",@"SHT_CUDA_INFO"
	.align	4


	//----- nvinfo : EIATTR_REGCOUNT
	.align		4
        /*0000*/ 	.byte	0x04, 0x2f
        /*0002*/ 	.short	(.L_1 - .L_0)
	.align		4
.L_0:
        /*0004*/ 	.word	index@(_Z12conwayKernelPcS_i)
        /*0008*/ 	.word	0x00000012


	//----- nvinfo : EIATTR_FRAME_SIZE
	.align		4
.L_1:
        /*000c*/ 	.byte	0x04, 0x11
        /*000e*/ 	.short	(.L_3 - .L_2)
	.align		4
.L_2:
        /*0010*/ 	.word	index@(_Z12conwayKernelPcS_i)
        /*0014*/ 	.word	0x00000000


	//----- nvinfo : EIATTR_MIN_STACK_SIZE
	.align		4
.L_3:
        /*0018*/ 	.byte	0x04, 0x12
        /*001a*/ 	.short	(.L_5 - .L_4)
	.align		4
.L_4:
        /*001c*/ 	.word	index@(_Z12conwayKernelPcS_i)
        /*0020*/ 	.word	0x00000000
.L_5:


//--------------------- .nv.compat                --------------------------
	.section	.nv.compat,"",@"SHT_CUDA_COMPAT_INFO"
	.align	4
        /*0000*/ 	.byte	0x02, 0x09, 0x00, 0x00, 0x02, 0x02, 0x01, 0x00, 0x02, 0x05, 0x05, 0x00, 0x03, 0x07, 0x01, 0x01
        /*0010*/ 	.byte	0x02, 0x03, 0x00, 0x00, 0x02, 0x06, 0x01, 0x00, 0x04, 0x0b, 0x08, 0x00, 0x09, 0x00, 0x00, 0x00
        /*0020*/ 	.byte	0x00, 0x00, 0x00, 0x00


//--------------------- .nv.info._Z12conwayKernelPcS_i --------------------------
	.section	.nv.info._Z12conwayKernelPcS_i,"",@"SHT_CUDA_INFO"
	.sectionflags	@""
	.align	4


	//----- nvinfo : EIATTR_CUDA_API_VERSION
	.align		4
        /*0000*/ 	.byte	0x04, 0x37
        /*0002*/ 	.short	(.L_7 - .L_6)
.L_6:
        /*0004*/ 	.word	0x00000082


	//----- nvinfo : EIATTR_KPARAM_INFO
	.align		4
.L_7:
        /*0008*/ 	.byte	0x04, 0x17
        /*000a*/ 	.short	(.L_9 - .L_8)
.L_8:
        /*000c*/ 	.word	0x00000000
        /*0010*/ 	.short	0x0002
        /*0012*/ 	.short	0x0010
        /*0014*/ 	.byte	0x00, 0xf0, 0x11, 0x00


	//----- nvinfo : EIATTR_KPARAM_INFO
	.align		4
.L_9:
        /*0018*/ 	.byte	0x04, 0x17
        /*001a*/ 	.short	(.L_11 - .L_10)
.L_10:
        /*001c*/ 	.word	0x00000000
        /*0020*/ 	.short	0x0001
        /*0022*/ 	.short	0x0008
        /*0024*/ 	.byte	0x00, 0xf5, 0x21, 0x00


	//----- nvinfo : EIATTR_KPARAM_INFO
	.align		4
.L_11:
        /*0028*/ 	.byte	0x04, 0x17
        /*002a*/ 	.short	(.L_13 - .L_12)
.L_12:
        /*002c*/ 	.word	0x00000000
        /*0030*/ 	.short	0x0000
        /*0032*/ 	.short	0x0000
        /*0034*/ 	.byte	0x00, 0xf5, 0x21, 0x00


	//----- nvinfo : EIATTR_SPARSE_MMA_MASK
	.align		4
.L_13:
        /*0038*/ 	.byte	0x03, 0x50
        /*003a*/ 	.short	0x0000


	//----- nvinfo : EIATTR_MAXREG_COUNT
	.align		4
        /*003c*/ 	.byte	0x03, 0x1b
        /*003e*/ 	.short	0x00ff


	//----- nvinfo : EIATTR_NUM_BARRIERS
	.align		4
        /*0040*/ 	.byte	0x02, 0x4c
        /*0042*/ 	.byte	0x01
	.zero		1


	//----- nvinfo : EIATTR_MERCURY_ISA_VERSION
	.align		4
        /*0044*/ 	.byte	0x03, 0x5f
        /*0046*/ 	.short	0x0101


	//----- nvinfo : EIATTR_VRC_CTA_INIT_COUNT
	.align		4
        /*0048*/ 	.byte	0x02, 0x4a
	.zero		1
	.zero		1


	//----- nvinfo : EIATTR_EXIT_INSTR_OFFSETS
	.align		4
        /*004c*/ 	.byte	0x04, 0x1c
        /*004e*/ 	.short	(.L_15 - .L_14)


	//   ....[0]....
.L_14:
        /*0050*/ 	.word	0x000000c0


	//   ....[1]....
        /*0054*/ 	.word	0x00000840


	//   ....[2]....
        /*0058*/ 	.word	0x000008b0


	//   ....[3]....
        /*005c*/ 	.word	0x00000920


	//   ....[4]....
        /*0060*/ 	.word	0x00000990


	//----- nvinfo : EIATTR_CRS_STACK_SIZE
	.align		4
.L_15:
        /*0064*/ 	.byte	0x04, 0x1e
        /*0066*/ 	.short	(.L_17 - .L_16)
.L_16:
        /*0068*/ 	.word	0x00000000


	//----- nvinfo : EIATTR_CBANK_PARAM_SIZE
	.align		4
.L_17:
        /*006c*/ 	.byte	0x03, 0x19
        /*006e*/ 	.short	0x0014


	//----- nvinfo : EIATTR_PARAM_CBANK
	.align		4
        /*0070*/ 	.byte	0x04, 0x0a
        /*0072*/ 	.short	(.L_19 - .L_18)
	.align		4
.L_18:
        /*0074*/ 	.word	index@(.nv.constant0._Z12conwayKernelPcS_i)
        /*0078*/ 	.short	0x0380
        /*007a*/ 	.short	0x0014


	//----- nvinfo : EIATTR_SW_WAR
	.align		4
.L_19:
        /*007c*/ 	.byte	0x04, 0x36
        /*007e*/ 	.short	(.L_21 - .L_20)
.L_20:
        /*0080*/ 	.word	0x00000008
.L_21:


//--------------------- .nv.callgraph             --------------------------
	.section	.nv.callgraph,"",@"SHT_CUDA_CALLGRAPH"
	.align	4
	.sectionentsize	8
	.align		4
        /*0000*/ 	.word	0x00000000
	.align		4
        /*0004*/ 	.word	0xffffffff
	.align		4
        /*0008*/ 	.word	0x00000000
	.align		4
        /*000c*/ 	.word	0xfffffffe
	.align		4
        /*0010*/ 	.word	0x00000000
	.align		4
        /*0014*/ 	.word	0xfffffffd
	.align		4
        /*0018*/ 	.word	0x00000000
	.align		4
        /*001c*/ 	.word	0xfffffffc


//--------------------- .text._Z12conwayKernelPcS_i --------------------------
	.section	.text._Z12conwayKernelPcS_i,"ax",@progbits
	.align	128
        .global         _Z12conwayKernelPcS_i
        .type           _Z12conwayKernelPcS_i,@function
        .size           _Z12conwayKernelPcS_i,(.L_x_9 - _Z12conwayKernelPcS_i)
        .other          _Z12conwayKernelPcS_i,@"STO_CUDA_ENTRY STV_DEFAULT"
_Z12conwayKernelPcS_i:
.text._Z12conwayKernelPcS_i:
[----:B------:R-:W-:Y:S01]  /*0000*/  LDC R1, c[0x0][0x37c] ;  /* 0x0000df00ff017b82 */ /* 0x000fe20000000800 */
[----:B------:R-:W0:Y:S01]  /*0010*/  S2R R3, SR_CTAID.X ;  /* 0x0000000000037919 */ /* 0x000e220000002500 */
[----:B------:R-:W0:Y:S01]  /*0020*/  LDCU UR4, c[0x0][0x360] ;  /* 0x00006c00ff0477ac */ /* 0x000e220008000800 */
[----:B------:R-:W0:Y:S01]  /*0030*/  S2R R0, SR_TID.X ;  /* 0x0000000000007919 */ /* 0x000e220000002100 */
[----:B------:R-:W1:Y:S01]  /*0040*/  LDCU UR5, c[0x0][0x364] ;  /* 0x00006c80ff0577ac */ /* 0x000e620008000800 */
[----:B------:R-:W1:Y:S01]  /*0050*/  S2R R2, SR_CTAID.Y ;  /* 0x0000000000027919 */ /* 0x000e620000002600 */
[----:B------:R-:W2:Y:S01]  /*0060*/  LDCU UR6, c[0x0][0x390] ;  /* 0x00007200ff0677ac */ /* 0x000ea20008000800 */
[----:B------:R-:W1:Y:S01]  /*0070*/  S2R R5, SR_TID.Y ;  /* 0x0000000000057919 */ /* 0x000e620000002200 */
[----:B0-----:R-:W-:Y:S02]  /*0080*/  IMAD R3, R3, UR4, R0 ;  /* 0x0000000403037c24 */ /* 0x001fe4000f8e0200 */
[----:B-1----:R-:W-:-:S05]  /*0090*/  IMAD R0, R2, UR5, R5 ;  /* 0x0000000502007c24 */ /* 0x002fca000f8e0205 */
[----:B------:R-:W-:-:S04]  /*00a0*/  VIMNMX R2, PT, PT, R3, R0, !PT ;  /* 0x0000000003027248 */ /* 0x000fc80007fe0100 */
[----:B--2---:R-:W-:-:S13]  /*00b0*/  ISETP.GE.AND P0, PT, R2, UR6, PT ;  /* 0x0000000602007c0c */ /* 0x004fda000bf06270 */
[----:B------:R-:W-:Y:S05]  /*00c0*/  @P0 EXIT ;  /* 0x000000000000094d */ /* 0x000fea0003800000 */
[----:B------:R-:W-:Y:S01]  /*00d0*/  ISETP.NE.AND P0, PT, R0, RZ, PT ;  /* 0x000000ff0000720c */ /* 0x000fe20003f05270 */
[----:B------:R-:W-:Y:S01]  /*00e0*/  BSSY.RECONVERGENT B1, `(.L_x_0) ;  /* 0x000001e000017945 */ /* 0x000fe20003800200 */
[----:B------:R-:W0:Y:S03]  /*00f0*/  LDCU.64 UR4, c[0x0][0x358] ;  /* 0x00006b00ff0477ac */ /* 0x000e260008000a00 */
[----:B------:R-:W-:Y:S01]  /*0100*/  BSSY.RELIABLE B0, `(.L_x_1) ;  /* 0x0000011000007945 */ /* 0x000fe20003800100 */
[----:B------:R-:W-:-:S13]  /*0110*/  ISETP.LT.OR P1, PT, R3, 0x1, !P0 ;  /* 0x000000010300780c */ /* 0x000fda0004721670 */
[----:B------:R-:W-:Y:S05]  /*0120*/  @P1 BRA `(.L_x_2) ;  /* 0x0000000000281947 */ /* 0x000fea0003800000 */
[----:B------:R-:W1:Y:S01]  /*0130*/  LDCU.64 UR8, c[0x0][0x380] ;  /* 0x00007000ff0877ac */ /* 0x000e620008000a00 */
[----:B------:R-:W-:-:S04]  /*0140*/  VIADD R2, R0, 0xffffffff ;  /* 0xffffffff00027836 */ /* 0x000fc80000000000 */
[----:B------:R-:W-:-:S04]  /*0150*/  IMAD R2, R2, UR6, R3 ;  /* 0x0000000602027c24 */ /* 0x000fc8000f8e0203 */
[----:B------:R-:W-:-:S05]  /*0160*/  VIADD R2, R2, 0xffffffff ;  /* 0xffffffff02027836 */ /* 0x000fca0000000000 */
[----:B-1----:R-:W-:-:S05]  /*0170*/  IADD3 R4, P1, PT, R2, UR8, RZ ;  /* 0x0000000802047c10 */ /* 0x002fca000ff3e0ff */
[----:B------:R-:W-:-:S05]  /*0180*/  IMAD.X R5, RZ, RZ, UR9, P1 ;  /* 0x00000009ff057e24 */ /* 0x000fca00088e06ff */
[----:B0-----:R-:W2:Y:S02]  /*0190*/  LDG.E.U8 R4, desc[UR4][R4.64] ;  /* 0x0000000404047981 */ /* 0x001ea4000c1e1100 */
[----:B--2---:R-:W-:-:S04]  /*01a0*/  ISETP.NE.AND P1, PT, R4, 0x4f, PT ;  /* 0x0000004f0400780c */ /* 0x004fc80003f25270 */
[----:B------:R-:W-:Y:S01]  /*01b0*/  SEL R2, RZ, 0x1, P1 ;  /* 0x00000001ff027807 */ /* 0x000fe20000800000 */
[----:B------:R-:W-:Y:S08]  /*01c0*/  BRA `(.L_x_3) ;  /* 0x0000000000107947 */ /* 0x000ff00003800000 */
.L_x_2:
[----:B------:R-:W-:Y:S01]  /*01d0*/  ISETP.GE.AND P1, PT, R3, 0x1, PT ;  /* 0x000000010300780c */ /* 0x000fe20003f26270 */
[----:B------:R-:W-:-:S12]  /*01e0*/  IMAD.MOV.U32 R2, RZ, RZ, RZ ;  /* 0x000000ffff027224 */ /* 0x000fd800078e00ff */
[----:B------:R-:W-:Y:S05]  /*01f0*/  @!P1 BREAK.RELIABLE B0 ;  /* 0x0000000000009942 */ /* 0x000fea0003800100 */
[----:B------:R-:W-:Y:S05]  /*0200*/  @!P1 BRA `(.L_x_4) ;  /* 0x00000000002c9947 */ /* 0x000fea0003800000 */
.L_x_3:
[----:B0-----:R-:W-:Y:S05]  /*0210*/  BSYNC.RELIABLE B0 ;  /* 0x0000000000007941 */ /* 0x001fea0003800100 */
.L_x_1:
[----:B------:R-:W0:Y:S01]  /*0220*/  LDCU.64 UR8, c[0x0][0x380] ;  /* 0x00007000ff0877ac */ /* 0x000e220008000a00 */
[----:B------:R-:W-:-:S04]  /*0230*/  IMAD R4, R0, UR6, R3 ;  /* 0x0000000600047c24 */ /* 0x000fc8000f8e0203 */
[----:B------:R-:W-:-:S05]  /*0240*/  VIADD R4, R4, 0xffffffff ;  /* 0xffffffff04047836 */ /* 0x000fca0000000000 */
[----:B0-----:R-:W-:-:S05]  /*0250*/  IADD3 R4, P1, PT, R4, UR8, RZ ;  /* 0x0000000804047c10 */ /* 0x001fca000ff3e0ff */
[----:B------:R-:W-:-:S05]  /*0260*/  IMAD.X R5, RZ, RZ, UR9, P1 ;  /* 0x00000009ff057e24 */ /* 0x000fca00088e06ff */
[----:B------:R-:W2:Y:S01]  /*0270*/  LDG.E.U8 R4, desc[UR4][R4.64] ;  /* 0x0000000404047981 */ /* 0x000ea2000c1e1100 */
[----:B------:R-:W-:Y:S01]  /*0280*/  VIADD R6, R2, 0x1 ;  /* 0x0000000102067836 */ /* 0x000fe20000000000 */
[----:B--2---:R-:W-:-:S13]  /*0290*/  ISETP.NE.AND P1, PT, R4, 0x4f, PT ;  /* 0x0000004f0400780c */ /* 0x004fda0003f25270 */
[----:B------:R-:W-:-:S04]  /*02a0*/  @P1 IMAD.MOV R6, RZ, RZ, R2 ;  /* 0x000000ffff061224 */ /* 0x000fc800078e0202 */
[----:B------:R-:W-:-:S07]  /*02b0*/  IMAD.MOV.U32 R2, RZ, RZ, R6 ;  /* 0x000000ffff027224 */ /* 0x000fce00078e0006 */
.L_x_4:
[----:B0-----:R-:W-:Y:S05]  /*02c0*/  BSYNC.RECONVERGENT B1 ;  /* 0x0000000000017941 */ /* 0x001fea0003800200 */
.L_x_0:
[----:B------:R-:W-:Y:S05]  /*02d0*/  WARPSYNC.ALL ;  /* 0x0000000000007948 */ /* 0x000fea0003800000 */
[----:B------:R-:W-:Y:S01]  /*02e0*/  VIADD R12, R0, 0x1 ;  /* 0x00000001000c7836 */ /* 0x000fe20000000000 */
[----:B------:R-:W0:Y:S01]  /*02f0*/  @P0 LDC.64 R8, c[0x0][0x380] ;  /* 0x0000e000ff080b82 */ /* 0x000e220000000a00 */
[----:B------:R-:W-:-:S03]  /*0300*/  VIADD R13, R3, 0x1 ;  /* 0x00000001030d7836 */ /* 0x000fc60000000000 */
[----:B------:R-:W-:Y:S02]  /*0310*/  ISETP.GE.U32.AND P1, PT, R12, UR6, PT ;  /* 0x000000060c007c0c */ /* 0x000fe4000bf26070 */
[----:B------:R-:W-:Y:S02]  /*0320*/  ISETP.GE.OR P2, PT, R13, UR6, !P0 ;  /* 0x000000060d007c0c */ /* 0x000fe4000c746670 */
[----:B------:R-:W-:-:S09]  /*0330*/  ISETP.LT.OR P3, PT, R3, 0x1, P1 ;  /* 0x000000010300780c */ /* 0x000fd20000f61670 */
[----:B------:R-:W1:Y:S04]  /*0340*/  @!P1 LDC.64 R6, c[0x0][0x380] ;  /* 0x0000e000ff069b82 */ /* 0x000e680000000a00 */
[----:B------:R-:W-:-:S04]  /*0350*/  @!P3 IMAD R4, R12, UR6, R3 ;  /* 0x000000060c04bc24 */ /* 0x000fc8000f8e0203 */
[----:B------:R-:W2:Y:S01]  /*0360*/  @!P3 LDC.64 R14, c[0x0][0x380] ;  /* 0x0000e000ff0ebb82 */ /* 0x000ea20000000a00 */
[----:B------:R-:W-:Y:S02]  /*0370*/  @!P3 VIADD R11, R4, 0xffffffff ;  /* 0xffffffff040bb836 */ /* 0x000fe40000000000 */
[----:B------:R-:W-:Y:S02]  /*0380*/  @P0 VIADD R4, R0, 0xffffffff ;  /* 0xffffffff00040836 */ /* 0x000fe40000000000 */
[--C-:B------:R-:W-:Y:S01]  /*0390*/  @!P1 IMAD R12, R12, UR6, R3.reuse ;  /* 0x000000060c0c9c24 */ /* 0x100fe2000f8e0203 */
[----:B--2---:R-:W-:Y:S01]  /*03a0*/  @!P3 IADD3 R10, P4, PT, R11, R14, RZ ;  /* 0x0000000e0b0ab210 */ /* 0x004fe20007f9e0ff */
[----:B------:R-:W-:Y:S02]  /*03b0*/  @P0 IMAD R14, R4, UR6, R3 ;  /* 0x00000006040e0c24 */ /* 0x000fe4000f8e0203 */
[----:B------:R-:W2:Y:S02]  /*03c0*/  @!P2 LDC.64 R4, c[0x0][0x380] ;  /* 0x0000e000ff04ab82 */ /* 0x000ea40000000a00 */
[----:B------:R-:W-:Y:S01]  /*03d0*/  @!P3 IMAD.X R11, RZ, RZ, R15, P4 ;  /* 0x000000ffff0bb224 */ /* 0x000fe200020e060f */
[----:B0-----:R-:W-:-:S04]  /*03e0*/  @P0 IADD3 R8, P4, PT, R14, R8, RZ ;  /* 0x000000080e080210 */ /* 0x001fc80007f9e0ff */
[----:B------:R0:W3:Y:S01]  /*03f0*/  @!P3 LDG.E.U8 R10, desc[UR4][R10.64] ;  /* 0x000000040a0ab981 */ /* 0x0000e2000c1e1100 */
[----:B------:R-:W-:Y:S01]  /*0400*/  @P0 LEA.HI.X.SX32 R9, R14, R9, 0x1, P4 ;  /* 0x000000090e090211 */ /* 0x000fe200020f0eff */
[----:B------:R-:W-:Y:S01]  /*0410*/  @!P2 VIADD R14, R0, 0xffffffff ;  /* 0xffffffff000ea836 */ /* 0x000fe20000000000 */
[----:B-1----:R-:W-:-:S04]  /*0420*/  @!P1 IADD3 R6, P4, PT, R12, R6, RZ ;  /* 0x000000060c069210 */ /* 0x002fc80007f9e0ff */
[----:B------:R1:W4:Y:S01]  /*0430*/  @P0 LDG.E.U8 R9, desc[UR4][R8.64] ;  /* 0x0000000408090981 */ /* 0x000322000c1e1100 */
[----:B------:R-:W-:Y:S01]  /*0440*/  @!P1 LEA.HI.X.SX32 R7, R12, R7, 0x1, P4 ;  /* 0x000000070c079211 */ /* 0x000fe200020f0eff */
[----:B------:R-:W-:Y:S01]  /*0450*/  @!P2 IMAD R12, R14, UR6, RZ ;  /* 0x000000060e0cac24 */ /* 0x000fe2000f8e02ff */
[----:B0-----:R-:W-:-:S04]  /*0460*/  @!P2 SHF.R.S32.HI R11, RZ, 0x1f, R3 ;  /* 0x0000001fff0ba819 */ /* 0x001fc80000011403 */
[----:B------:R-:W5:Y:S01]  /*0470*/  @!P1 LDG.E.U8 R7, desc[UR4][R6.64] ;  /* 0x0000000406079981 */ /* 0x000f62000c1e1100 */
[----:B--2---:R-:W-:Y:S02]  /*0480*/  @!P2 IADD3 R4, P4, P5, R12, R4, R3 ;  /* 0x000000040c04a210 */ /* 0x004fe40007d9e003 */
[----:B------:R-:W-:-:S04]  /*0490*/  @!P2 SHF.R.S32.HI R12, RZ, 0x1f, R12 ;  /* 0x0000001fff0ca819 */ /* 0x000fc8000001140c */
[----:B------:R-:W-:-:S05]  /*04a0*/  @!P2 IADD3.X R5, PT, PT, R12, R5, R11, P4, P5 ;  /* 0x000000050c05a210 */ /* 0x000fca00027ea40b */
[----:B------:R-:W2:Y:S01]  /*04b0*/  @!P2 LDG.E.U8 R4, desc[UR4][R4.64+0x1] ;  /* 0x000001040404a981 */ /* 0x000ea2000c1e1100 */
[----:B-1----:R-:W-:Y:S01]  /*04c0*/  @!P3 VIADD R8, R2, 0x1 ;  /* 0x000000010208b836 */ /* 0x002fe20000000000 */
[----:B------:R-:W-:Y:S01]  /*04d0*/  BSSY.RECONVERGENT B1, `(.L_x_5) ;  /* 0x0000026000017945 */ /* 0x000fe20003800200 */
[----:B---3--:R-:W-:Y:S02]  /*04e0*/  ISETP.NE.AND P5, PT, R10, 0x4f, !P3 ;  /* 0x0000004f0a00780c */ /* 0x008fe40005fa5270 */
[----:B----4-:R-:W-:-:S11]  /*04f0*/  ISETP.NE.AND P4, PT, R9, 0x4f, P0 ;  /* 0x0000004f0900780c */ /* 0x010fd60000785270 */
[----:B------:R-:W-:-:S04]  /*0500*/  @P5 IMAD.MOV R8, RZ, RZ, R2 ;  /* 0x000000ffff085224 */ /* 0x000fc800078e0202 */
[----:B------:R-:W-:Y:S01]  /*0510*/  @!P3 IMAD.MOV.U32 R2, RZ, RZ, R8 ;  /* 0x000000ffff02b224 */ /* 0x000fe200078e0008 */
[----:B-----5:R-:W-:-:S03]  /*0520*/  ISETP.NE.AND P3, PT, R7, 0x4f, !P1 ;  /* 0x0000004f0700780c */ /* 0x020fc60004f65270 */
[----:B------:R-:W-:Y:S02]  /*0530*/  @P0 VIADD R6, R2, 0x1 ;  /* 0x0000000102060836 */ /* 0x000fe40000000000 */
[----:B------:R-:W-:-:S05]  /*0540*/  @P4 IMAD.MOV R6, RZ, RZ, R2 ;  /* 0x000000ffff064224 */ /* 0x000fca00078e0202 */
[----:B------:R-:W-:Y:S02]  /*0550*/  @P0 MOV R2, R6 ;  /* 0x0000000600020202 */ /* 0x000fe40000000f00 */
[----:B--2---:R-:W-:Y:S02]  /*0560*/  ISETP.NE.AND P4, PT, R4, 0x4f, !P2 ;  /* 0x0000004f0400780c */ /* 0x004fe40005785270 */
[----:B------:R-:W-:Y:S01]  /*0570*/  ISETP.GE.AND P0, PT, R13, UR6, PT ;  /* 0x000000060d007c0c */ /* 0x000fe2000bf06270 */
[----:B------:R-:W-:Y:S02]  /*0580*/  @!P1 VIADD R6, R2, 0x1 ;  /* 0x0000000102069836 */ /* 0x000fe40000000000 */
[----:B------:R-:W-:-:S04]  /*0590*/  @P3 IMAD.MOV R6, RZ, RZ, R2 ;  /* 0x000000ffff063224 */ /* 0x000fc800078e0202 */
[----:B------:R-:W-:-:S04]  /*05a0*/  @!P1 IMAD.MOV.U32 R2, RZ, RZ, R6 ;  /* 0x000000ffff029224 */ /* 0x000fc800078e0006 */
[----:B------:R-:W-:Y:S02]  /*05b0*/  @!P2 VIADD R4, R2, 0x1 ;  /* 0x000000010204a836 */ /* 0x000fe40000000000 */
[----:B------:R-:W-:-:S04]  /*05c0*/  @P4 IMAD.MOV R4, RZ, RZ, R2 ;  /* 0x000000ffff044224 */ /* 0x000fc800078e0202 */
[----:B------:R-:W-:Y:S01]  /*05d0*/  @!P2 IMAD.MOV.U32 R2, RZ, RZ, R4 ;  /* 0x000000ffff02a224 */ /* 0x000fe200078e0004 */
[----:B------:R-:W-:Y:S06]  /*05e0*/  @P0 BRA `(.L_x_6) ;  /* 0x0000000000500947 */ /* 0x000fec0003800000 */
[----:B------:R-:W0:Y:S01]  /*05f0*/  LDCU.64 UR8, c[0x0][0x380] ;  /* 0x00007000ff0877ac */ /* 0x000e220008000a00 */
[----:B------:R-:W-:Y:S01]  /*0600*/  IMAD R6, R0, UR6, RZ ;  /* 0x0000000600067c24 */ /* 0x000fe2000f8e02ff */
[----:B------:R-:W-:-:S04]  /*0610*/  SHF.R.S32.HI R8, RZ, 0x1f, R3 ;  /* 0x0000001fff087819 */ /* 0x000fc80000011403 */
[----:B------:R-:W-:Y:S02]  /*0620*/  SHF.R.S32.HI R5, RZ, 0x1f, R6 ;  /* 0x0000001fff057819 */ /* 0x000fe40000011406 */
[C---:B0-----:R-:W-:Y:S01]  /*0630*/  IADD3 R4, P0, P2, R6.reuse, UR8, R3 ;  /* 0x0000000806047c10 */ /* 0x041fe2000fa1e003 */
[----:B------:R-:W-:-:S03]  /*0640*/  @!P1 VIADD R6, R6, UR6 ;  /* 0x0000000606069c36 */ /* 0x000fc60008000000 */
[----:B------:R-:W-:Y:S02]  /*0650*/  IADD3.X R5, PT, PT, R5, UR9, R8, P0, P2 ;  /* 0x0000000905057c10 */ /* 0x000fe400087e4408 */
[----:B------:R-:W-:Y:S02]  /*0660*/  @!P1 SHF.R.S32.HI R7, RZ, 0x1f, R6 ;  /* 0x0000001fff079819 */ /* 0x000fe40000011406 */
[----:B------:R-:W-:Y:S01]  /*0670*/  @!P1 IADD3 R6, P0, P2, R6, UR8, R3 ;  /* 0x0000000806069c10 */ /* 0x000fe2000fa1e003 */
[----:B------:R-:W2:Y:S03]  /*0680*/  LDG.E.U8 R4, desc[UR4][R4.64+0x1] ;  /* 0x0000010404047981 */ /* 0x000ea6000c1e1100 */
[----:B------:R-:W-:-:S05]  /*0690*/  @!P1 IADD3.X R7, PT, PT, R7, UR9, R8, P0, P2 ;  /* 0x0000000907079c10 */ /* 0x000fca00087e4408 */
[----:B------:R-:W3:Y:S01]  /*06a0*/  @!P1 LDG.E.U8 R6, desc[UR4][R6.64+0x1] ;  /* 0x0000010406069981 */ /* 0x000ee2000c1e1100 */
[----:B------:R-:W-:Y:S01]  /*06b0*/  VIADD R8, R2, 0x1 ;  /* 0x0000000102087836 */ /* 0x000fe20000000000 */
[----:B--2---:R-:W-:Y:S02]  /*06c0*/  ISETP.NE.AND P0, PT, R4, 0x4f, PT ;  /* 0x0000004f0400780c */ /* 0x004fe40003f05270 */
[----:B---3--:R-:W-:-:S11]  /*06d0*/  ISETP.NE.AND P2, PT, R6, 0x4f, !P1 ;  /* 0x0000004f0600780c */ /* 0x008fd60004f45270 */
[----:B------:R-:W-:-:S04]  /*06e0*/  @P0 IMAD.MOV R8, RZ, RZ, R2 ;  /* 0x000000ffff080224 */ /* 0x000fc800078e0202 */
[----:B------:R-:W-:-:S05]  /*06f0*/  IMAD.MOV.U32 R2, RZ, RZ, R8 ;  /* 0x000000ffff027224 */ /* 0x000fca00078e0008 */
[----:B------:R-:W-:Y:S01]  /*0700*/  @!P1 IADD3 R8, PT, PT, R2, 0x1, RZ ;  /* 0x0000000102089810 */ /* 0x000fe20007ffe0ff */
[----:B------:R-:W-:-:S04]  /*0710*/  @P2 IMAD.MOV R8, RZ, RZ, R2 ;  /* 0x000000ffff082224 */ /* 0x000fc800078e0202 */
[----:B------:R-:W-:-:S07]  /*0720*/  @!P1 IMAD.MOV.U32 R2, RZ, RZ, R8 ;  /* 0x000000ffff029224 */ /* 0x000fce00078e0008 */
.L_x_6:
[----:B------:R-:W-:Y:S05]  /*0730*/  BSYNC.RECONVERGENT B1 ;  /* 0x0000000000017941 */ /* 0x000fea0003800200 */
.L_x_5:
[----:B------:R-:W0:Y:S01]  /*0740*/  LDCU.64 UR8, c[0x0][0x380] ;  /* 0x00007000ff0877ac */ /* 0x000e220008000a00 */
[----:B------:R-:W-:-:S05]  /*0750*/  IMAD R7, R0, UR6, R3 ;  /* 0x0000000600077c24 */ /* 0x000fca000f8e0203 */
[----:B------:R-:W-:Y:S01]  /*0760*/  SHF.R.S32.HI R0, RZ, 0x1f, R7 ;  /* 0x0000001fff007819 */ /* 0x000fe20000011407 */
[----:B------:R-:W-:Y:S01]  /*0770*/  BAR.SYNC.DEFER_BLOCKING 0x0 ;  /* 0x0000000000007b1d */ /* 0x000fe20000010000 */
[----:B0-----:R-:W-:-:S04]  /*0780*/  IADD3 R4, P0, PT, R7, UR8, RZ ;  /* 0x0000000807047c10 */ /* 0x001fc8000ff1e0ff */
[----:B------:R-:W-:-:S05]  /*0790*/  IADD3.X R5, PT, PT, R0, UR9, RZ, P0, !PT ;  /* 0x0000000900057c10 */ /* 0x000fca00087fe4ff */
[----:B------:R-:W2:Y:S02]  /*07a0*/  LDG.E.U8 R4, desc[UR4][R4.64] ;  /* 0x0000000404047981 */ /* 0x000ea4000c1e1100 */
[----:B--2---:R-:W-:-:S13]  /*07b0*/  ISETP.NE.AND P0, PT, R4, 0x4f, PT ;  /* 0x0000004f0400780c */ /* 0x004fda0003f05270 */
[----:B------:R-:W-:Y:S05]  /*07c0*/  @P0 BRA `(.L_x_7) ;  /* 0x00000000003c0947 */ /* 0x000fea0003800000 */
[----:B------:R-:W-:Y:S02]  /*07d0*/  VIADD R2, R2, 0xfffffffc ;  /* 0xfffffffc02027836 */ /* 0x000fe40000000000 */
[----:B------:R-:W-:-:S03]  /*07e0*/  IMAD.MOV.U32 R4, RZ, RZ, 0x2e ;  /* 0x0000002eff047424 */ /* 0x000fc600078e00ff */
[----:B------:R-:W-:-:S13]  /*07f0*/  ISETP.GT.U32.AND P0, PT, R2, -0x3, PT ;  /* 0xfffffffd0200780c */ /* 0x000fda0003f04070 */
[----:B------:R-:W0:Y:S02]  /*0800*/  @!P0 LDC.64 R2, c[0x0][0x388] ;  /* 0x0000e200ff028b82 */ /* 0x000e240000000a00 */
[----:B0-----:R-:W-:-:S05]  /*0810*/  @!P0 IADD3 R2, P1, PT, R7, R2, RZ ;  /* 0x0000000207028210 */ /* 0x001fca0007f3e0ff */
[----:B------:R-:W-:-:S05]  /*0820*/  @!P0 IMAD.X R3, R0, 0x1, R3, P1 ;  /* 0x0000000100038824 */ /* 0x000fca00008e0603 */
[----:B------:R0:W-:Y:S01]  /*0830*/  @!P0 STG.E.U8 desc[UR4][R2.64], R4 ;  /* 0x0000000402008986 */ /* 0x0001e2000c101104 */
[----:B------:R-:W-:Y:S05]  /*0840*/  @!P0 EXIT ;  /* 0x000000000000894d */ /* 0x000fea0003800000 */
[----:B------:R-:W1:Y:S01]  /*0850*/  LDCU.64 UR6, c[0x0][0x388] ;  /* 0x00007100ff0677ac */ /* 0x000e620008000a00 */
[----:B0-----:R-:W-:Y:S01]  /*0860*/  IMAD.MOV.U32 R4, RZ, RZ, 0x4f ;  /* 0x0000004fff047424 */ /* 0x001fe200078e00ff */
[----:B-1----:R-:W-:-:S04]  /*0870*/  IADD3 R2, P0, PT, R7, UR6, RZ ;  /* 0x0000000607027c10 */ /* 0x002fc8000ff1e0ff */
[----:B------:R-:W-:Y:S02]  /*0880*/  IADD3.X R3, PT, PT, R0, UR7, RZ, P0, !PT ;  /* 0x0000000700037c10 */ /* 0x000fe400087fe4ff */
[----:B------:R-:W-:-:S05]  /*0890*/  PRMT R0, R4, 0x7610, R0 ;  /* 0x0000761004007816 */ /* 0x000fca0000000000 */
[----:B------:R-:W-:Y:S01]  /*08a0*/  STG.E.U8 desc[UR4][R2.64], R0 ;  /* 0x0000000002007986 */ /* 0x000fe2000c101104 */
[----:B------:R-:W-:Y:S05]  /*08b0*/  EXIT ;  /* 0x000000000000794d */ /* 0x000fea0003800000 */
.L_x_7:
[----:B------:R-:W-:Y:S01]  /*08c0*/  ISETP.NE.AND P0, PT, R2, 0x3, PT ;  /* 0x000000030200780c */ /* 0x000fe20003f05270 */
[----:B------:R-:W-:-:S12]  /*08d0*/  IMAD.MOV.U32 R4, RZ, RZ, 0x4f ;  /* 0x0000004fff047424 */ /* 0x000fd800078e00ff */
        /* <DEDUP_REMOVED lines=12> */
.L_x_8:
[----:B------:R-:W-:-:S00]  /*09a0*/  BRA `(.L_x_8) ;  /* 0xfffffffc00fc7947 */ /* 0x000fc0000383ffff */
[----:B------:R-:W-:-:S00]  /*09b0*/  NOP ;  /* 0x0000000000007918 */ /* 0x000fc00000000000 */
        /* <DEDUP_REMOVED lines=12> */
.L_x_9:


//--------------------- .nv.shared.reserved.0     --------------------------
	.section	.nv.shared.reserved.0,"aw",@nobits
	.weak		__nv_reservedSMEM_offset_0_alias
	.size		__nv_reservedSMEM_offset_0_alias, 0, 64
	.other		__nv_reservedSMEM_offset_0_alias,@"STO_CUDA_RESERVED_SHARED STV_DEFAULT"
__nv_reservedSMEM_offset_0_alias:
	.zero		0
	.zero		64


//--------------------- .nv.constant0._Z12conwayKernelPcS_i --------------------------
	.section	.nv.constant0._Z12conwayKernelPcS_i,"a",@progbits
	.sectionflags	@""
	.align	4
.nv.constant0._Z12conwayKernelPcS_i:
	.zero		916


//--------------------- SYMBOLS --------------------------

	.type		.nv.reservedSmem.offset0,@object
	.size		.nv.reservedSmem.offset0,0x4
